	.headerflags	@"EF_CUDA_TEXMODE_UNIFIED EF_CUDA_64BIT_ADDRESS EF_CUDA_SM89 EF_CUDA_VIRTUAL_SM(EF_CUDA_SM89)"
	.elftype	@"ET_EXEC"


//--------------------- .nv.info                  --------------------------
	.section	.nv.info,"",@"SHT_CUDA_INFO"
	.align	4


	//----- nvinfo : EIATTR_REGCOUNT
	.align		4
        /*0000*/ 	.byte	0x04, 0x2f
        /*0002*/ 	.short	(.L_1 - .L_0)
	.align		4
.L_0:
        /*0004*/ 	.word	index@(triton__0d1d2d3d4d5de)
        /*0008*/ 	.word	0x00000024


	//----- nvinfo : EIATTR_MAX_STACK_SIZE
	.align		4
.L_1:
        /*000c*/ 	.byte	0x04, 0x23
        /*000e*/ 	.short	(.L_3 - .L_2)
	.align		4
.L_2:
        /*0010*/ 	.word	index@(triton__0d1d2d3d4d5de)
        /*0014*/ 	.word	0x00000000


	//----- nvinfo : EIATTR_MIN_STACK_SIZE
	.align		4
.L_3:
        /*0018*/ 	.byte	0x04, 0x12
        /*001a*/ 	.short	(.L_5 - .L_4)
	.align		4
.L_4:
        /*001c*/ 	.word	index@(triton__0d1d2d3d4d5de)
        /*0020*/ 	.word	0x00000000


	//----- nvinfo : EIATTR_FRAME_SIZE
	.align		4
.L_5:
        /*0024*/ 	.byte	0x04, 0x11
        /*0026*/ 	.short	(.L_7 - .L_6)
	.align		4
.L_6:
        /*0028*/ 	.word	index@(triton__0d1d2d3d4d5de)
        /*002c*/ 	.word	0x00000000
.L_7:


//--------------------- .nv.info.triton__0d1d2d3d4d5de --------------------------
	.section	.nv.info.triton__0d1d2d3d4d5de,"",@"SHT_CUDA_INFO"
	.align	4


	//----- nvinfo : EIATTR_CUDA_API_VERSION
	.align		4
        /*0000*/ 	.byte	0x04, 0x37
        /*0002*/ 	.short	(.L_9 - .L_8)
.L_8:
        /*0004*/ 	.word	0x0000007b


	//----- nvinfo : EIATTR_PARAM_CBANK
	.align		4
.L_9:
        /*0008*/ 	.byte	0x04, 0x0a
        /*000a*/ 	.short	(.L_11 - .L_10)
	.align		4
.L_10:
        /*000c*/ 	.word	index@(.nv.constant0.triton__0d1d2d3d4d5de)
        /*0010*/ 	.short	0x0160
        /*0012*/ 	.short	0x002c


	//----- nvinfo : EIATTR_CBANK_PARAM_SIZE
	.align		4
.L_11:
        /*0014*/ 	.byte	0x03, 0x19
        /*0016*/ 	.short	0x002c


	//----- nvinfo : EIATTR_KPARAM_INFO
	.align		4
        /*0018*/ 	.byte	0x04, 0x17
        /*001a*/ 	.short	(.L_13 - .L_12)
.L_12:
        /*001c*/ 	.word	0x00000000
        /*0020*/ 	.short	0x0005
        /*0022*/ 	.short	0x0028
        /*0024*/ 	.byte	0x00, 0xf0, 0x11, 0x00


	//----- nvinfo : EIATTR_KPARAM_INFO
	.align		4
.L_13:
        /*0028*/ 	.byte	0x04, 0x17
        /*002a*/ 	.short	(.L_15 - .L_14)
.L_14:
        /*002c*/ 	.word	0x00000000
        /*0030*/ 	.short	0x0004
        /*0032*/ 	.short	0x0020
        /*0034*/ 	.byte	0x00, 0xf0, 0x21, 0x00


	//----- nvinfo : EIATTR_KPARAM_INFO
	.align		4
.L_15:
        /*0038*/ 	.byte	0x04, 0x17
        /*003a*/ 	.short	(.L_17 - .L_16)
.L_16:
        /*003c*/ 	.word	0x00000000
        /*0040*/ 	.short	0x0003
        /*0042*/ 	.short	0x0018
        /*0044*/ 	.byte	0x00, 0xf0, 0x21, 0x00


	//----- nvinfo : EIATTR_KPARAM_INFO
	.align		4
.L_17:
        /*0048*/ 	.byte	0x04, 0x17
        /*004a*/ 	.short	(.L_19 - .L_18)
.L_18:
        /*004c*/ 	.word	0x00000000
        /*0050*/ 	.short	0x0002
        /*0052*/ 	.short	0x0010
        /*0054*/ 	.byte	0x00, 0xf0, 0x21, 0x00


	//----- nvinfo : EIATTR_KPARAM_INFO
	.align		4
.L_19:
        /*0058*/ 	.byte	0x04, 0x17
        /*005a*/ 	.short	(.L_21 - .L_20)
.L_20:
        /*005c*/ 	.word	0x00000000
        /*0060*/ 	.short	0x0001
        /*0062*/ 	.short	0x0008
        /*0064*/ 	.byte	0x00, 0xf0, 0x21, 0x00


	//----- nvinfo : EIATTR_KPARAM_INFO
	.align		4
.L_21:
        /*0068*/ 	.byte	0x04, 0x17
        /*006a*/ 	.short	(.L_23 - .L_22)
.L_22:
        /*006c*/ 	.word	0x00000000
        /*0070*/ 	.short	0x0000
        /*0072*/ 	.short	0x0000
        /*0074*/ 	.byte	0x00, 0xf0, 0x21, 0x00


	//----- nvinfo : EIATTR_MAXREG_COUNT
	.align		4
.L_23:
        /*0078*/ 	.byte	0x03, 0x1b
        /*007a*/ 	.short	0x00ff


	//----- nvinfo : EIATTR_EXIT_INSTR_OFFSETS
	.align		4
        /*007c*/ 	.byte	0x04, 0x1c
        /*007e*/ 	.short	(.L_25 - .L_24)


	//   ....[0]....
.L_24:
        /*0080*/ 	.word	0x00000a40


	//----- nvinfo : EIATTR_MAX_THREADS
	.align		4
.L_25:
        /*0084*/ 	.byte	0x04, 0x05
        /*0086*/ 	.short	(.L_27 - .L_26)
.L_26:
        /*0088*/ 	.word	0x00000100
        /*008c*/ 	.word	0x00000001
        /*0090*/ 	.word	0x00000001
.L_27:


//--------------------- .nv.rel.action            --------------------------
	.section	.nv.rel.action,"",@"SHT_CUDA_RELOCINFO"
	.align	8
	.sectionentsize	8
        /*0000*/ 	.byte	0x73, 0x00, 0x00, 0x00, 0x00, 0x00, 0x00, 0x00, 0x00, 0x00, 0x00, 0x11, 0x25, 0x00, 0x05, 0x36


//--------------------- .nv.constant0.triton__0d1d2d3d4d5de --------------------------
	.section	.nv.constant0.triton__0d1d2d3d4d5de,"a",@progbits
	.align	4
.nv.constant0.triton__0d1d2d3d4d5de:
	.zero		396


//--------------------- .text.triton__0d1d2d3d4d5de --------------------------
	.section	.text.triton__0d1d2d3d4d5de,"ax",@progbits
	.sectioninfo	@"SHI_REGISTERS=36"
	.align	128
        .global         triton__0d1d2d3d4d5de
        .type           triton__0d1d2d3d4d5de,@function
        .size           triton__0d1d2d3d4d5de,(.L_x_1 - triton__0d1d2d3d4d5de)
        .other          triton__0d1d2d3d4d5de,@"STO_CUDA_ENTRY STV_DEFAULT"
triton__0d1d2d3d4d5de:
.text.triton__0d1d2d3d4d5de:
[----:B------:R-:W-:-:S02]  /*0000*/  IMAD.MOV.U32 R1, RZ, RZ, c[0x0][0x28] ;  /* 0x00000a00ff017624 */ /* 0x000fc400078e00ff */
[----:B------:R-:W0:Y:S01]  /*0010*/  S2R R0, SR_TID.X ;  /* 0x0000000000007919 */ /* 0x000e220000002100 */
[----:B------:R-:W-:-:S03]  /*0020*/  ULDC.64 UR4, c[0x0][0x118] ;  /* 0x0000460000047ab9 */ /* 0x000fc60000000a00 */
[----:B------:R-:W1:Y:S01]  /*0030*/  S2R R9, SR_CTAID.X ;  /* 0x0000000000097919 */ /* 0x000e620000002500 */
[----:B0-----:R-:W-:-:S05]  /*0040*/  IMAD.SHL.U32 R0, R0, 0x2, RZ ;  /* 0x0000000200007824 */ /* 0x001fca00078e00ff */
[----:B------:R-:W-:-:S05]  /*0050*/  LOP3.LUT R0, R0, 0x1fe, RZ, 0xc0, !PT ;  /* 0x000001fe00007812 */ /* 0x000fca00078ec0ff */
[----:B-1----:R-:W-:Y:S01]  /*0060*/  IMAD R3, R9, 0x200, R0 ;  /* 0x0000020009037824 */ /* 0x002fe200078e0200 */
[----:B------:R-:W-:-:S04]  /*0070*/  SHF.R.S32.HI R9, RZ, 0x16, R9 ;  /* 0x00000016ff097819 */ /* 0x000fc80000011409 */
[----:B------:R-:W-:-:S04]  /*0080*/  SHF.R.S32.HI R0, RZ, 0x1f, R3 ;  /* 0x0000001fff007819 */ /* 0x000fc80000011403 */
[CC--:B------:R-:W-:Y:S02]  /*0090*/  LEA.HI R24, R0.reuse, R3.reuse, RZ, 0x15 ;  /* 0x0000000300187211 */ /* 0x0c0fe400078fa8ff */
[----:B------:R-:W-:Y:S02]  /*00a0*/  LEA.HI R0, R0, R3, RZ, 0x8 ;  /* 0x0000000300007211 */ /* 0x000fe400078f40ff */
[----:B------:R-:W-:-:S04]  /*00b0*/  SHF.R.S32.HI R4, RZ, 0x15, R24 ;  /* 0x00000015ff047819 */ /* 0x000fc80000011418 */
[----:B------:R-:W-:-:S04]  /*00c0*/  LOP3.LUT R5, R4, 0xffff, RZ, 0xc0, !PT ;  /* 0x0000ffff04057812 */ /* 0x000fc800078ec0ff */
[----:B------:R-:W-:Y:S02]  /*00d0*/  LEA.HI R2, R5, R4, RZ, 0x14 ;  /* 0x0000000405027211 */ /* 0x000fe400078fa0ff */
[----:B------:R-:W-:Y:S02]  /*00e0*/  SHF.R.S32.HI R5, RZ, 0x1f, R0 ;  /* 0x0000001fff057819 */ /* 0x000fe40000011400 */
[----:B------:R-:W-:-:S05]  /*00f0*/  LOP3.LUT R2, R2, 0xfff0, RZ, 0xc0, !PT ;  /* 0x0000fff002027812 */ /* 0x000fca00078ec0ff */
[----:B------:R-:W-:Y:S01]  /*0100*/  IMAD.MOV R7, RZ, RZ, -R2 ;  /* 0x000000ffff077224 */ /* 0x000fe200078e0a02 */
[----:B------:R-:W-:Y:S02]  /*0110*/  SHF.R.S32.HI R2, RZ, 0x8, R0 ;  /* 0x00000008ff027819 */ /* 0x000fe40000011400 */
[----:B------:R-:W-:Y:S02]  /*0120*/  LOP3.LUT R0, R0, 0xffffff00, RZ, 0xc0, !PT ;  /* 0xffffff0000007812 */ /* 0x000fe400078ec0ff */
[----:B------:R-:W-:Y:S02]  /*0130*/  PRMT R7, R7, 0x7710, RZ ;  /* 0x0000771007077816 */ /* 0x000fe400000000ff */
[----:B------:R-:W-:Y:S01]  /*0140*/  LEA.HI R5, R5, R2, RZ, 0xd ;  /* 0x0000000205057211 */ /* 0x000fe200078f68ff */
[----:B------:R-:W-:Y:S02]  /*0150*/  IMAD.IADD R0, R3, 0x1, -R0 ;  /* 0x0000000103007824 */ /* 0x000fe400078e0a00 */
[----:B------:R-:W-:Y:S01]  /*0160*/  IMAD.IADD R6, R4, 0x1, R7 ;  /* 0x0000000104067824 */ /* 0x000fe200078e0207 */
[----:B------:R-:W-:-:S02]  /*0170*/  SGXT R4, R9, 0x1 ;  /* 0x000000010904781a */ /* 0x000fc40000000200 */
[----:B------:R-:W-:Y:S02]  /*0180*/  LOP3.LUT R5, R5, 0x7e000, RZ, 0xc0, !PT ;  /* 0x0007e00005057812 */ /* 0x000fe400078ec0ff */
[----:B------:R-:W-:Y:S02]  /*0190*/  LOP3.LUT R11, R6, 0x80, RZ, 0xc0, !PT ;  /* 0x00000080060b7812 */ /* 0x000fe400078ec0ff */
[----:B------:R-:W-:Y:S01]  /*01a0*/  LEA.HI R7, R4, R3, RZ, 0x19 ;  /* 0x0000000304077211 */ /* 0x000fe200078fc8ff */
[----:B------:R-:W-:Y:S01]  /*01b0*/  IMAD.IADD R5, R2, 0x1, -R5 ;  /* 0x0000000102057824 */ /* 0x000fe200078e0a05 */
[----:B------:R-:W-:Y:S02]  /*01c0*/  LEA.HI R11, R11, R6, RZ, 0x19 ;  /* 0x000000060b0b7211 */ /* 0x000fe400078fc8ff */
[----:B------:R-:W-:Y:S02]  /*01d0*/  IADD3 R9, R3, 0x1, RZ ;  /* 0x0000000103097810 */ /* 0x000fe40007ffe0ff */
[----:B------:R-:W-:-:S02]  /*01e0*/  SHF.L.U32 R8, R7, 0x1, RZ ;  /* 0x0000000107087819 */ /* 0x000fc400000006ff */
[----:B------:R-:W-:Y:S02]  /*01f0*/  LOP3.LUT R7, R11, 0xfe, RZ, 0xc0, !PT ;  /* 0x000000fe0b077812 */ /* 0x000fe400078ec0ff */
[CC--:B------:R-:W-:Y:S02]  /*0200*/  LEA.HI R2, R4.reuse, R9.reuse, RZ, 0x8 ;  /* 0x0000000904027211 */ /* 0x0c0fe400078f40ff */
[----:B------:R-:W-:Y:S01]  /*0210*/  LEA.HI R4, R4, R9, RZ, 0x15 ;  /* 0x0000000904047211 */ /* 0x000fe200078fa8ff */
[----:B------:R-:W-:Y:S01]  /*0220*/  IMAD.MOV R7, RZ, RZ, -R7 ;  /* 0x000000ffff077224 */ /* 0x000fe200078e0a07 */
[----:B------:R-:W-:Y:S02]  /*0230*/  LOP3.LUT R2, R2, 0xffffff00, RZ, 0xc0, !PT ;  /* 0xffffff0002027812 */ /* 0x000fe400078ec0ff */
[----:B------:R-:W-:Y:S02]  /*0240*/  LOP3.LUT R4, R4, 0xffe00000, RZ, 0xc0, !PT ;  /* 0xffe0000004047812 */ /* 0x000fe400078ec0ff */
[----:B------:R-:W-:Y:S01]  /*0250*/  LOP3.LUT R8, R8, 0xfc000000, RZ, 0xc0, !PT ;  /* 0xfc00000008087812 */ /* 0x000fe200078ec0ff */
[----:B------:R-:W-:Y:S01]  /*0260*/  IMAD.IADD R2, R9, 0x1, -R2 ;  /* 0x0000000109027824 */ /* 0x000fe200078e0a02 */
[----:B------:R-:W-:Y:S01]  /*0270*/  PRMT R7, R7, 0x7710, RZ ;  /* 0x0000771007077816 */ /* 0x000fe200000000ff */
[----:B------:R-:W-:Y:S01]  /*0280*/  IMAD.IADD R9, R9, 0x1, -R4 ;  /* 0x0000000109097824 */ /* 0x000fe200078e0a04 */
[----:B------:R-:W-:Y:S01]  /*0290*/  PRMT R4, R11, 0x8880, RZ ;  /* 0x000088800b047816 */ /* 0x000fe200000000ff */
[----:B------:R-:W-:Y:S01]  /*02a0*/  IMAD R5, R5, 0x2000, R8 ;  /* 0x0000200005057824 */ /* 0x000fe200078e0208 */
[----:B------:R-:W-:-:S02]  /*02b0*/  IADD3 R6, R6, R7, RZ ;  /* 0x0000000706067210 */ /* 0x000fc40007ffe0ff */
[----:B------:R-:W-:Y:S01]  /*02c0*/  SHF.R.S32.HI R4, RZ, 0x1, R4 ;  /* 0x00000001ff047819 */ /* 0x000fe20000011404 */
[--C-:B------:R-:W-:Y:S01]  /*02d0*/  IMAD.IADD R7, R2, 0x1, R5.reuse ;  /* 0x0000000102077824 */ /* 0x100fe200078e0205 */
[----:B------:R-:W-:Y:S01]  /*02e0*/  PRMT R31, R6, 0x8880, RZ ;  /* 0x00008880061f7816 */ /* 0x000fe200000000ff */
[----:B------:R-:W-:Y:S01]  /*02f0*/  IMAD.IADD R8, R0, 0x1, R5 ;  /* 0x0000000100087824 */ /* 0x000fe200078e0205 */
[C---:B------:R-:W-:Y:S02]  /*0300*/  IADD3 R11, R5.reuse, -0x80, RZ ;  /* 0xffffff80050b7810 */ /* 0x040fe40007ffe0ff */
[----:B------:R-:W-:Y:S01]  /*0310*/  IADD3 R13, R5, 0x200, RZ ;  /* 0x00000200050d7810 */ /* 0x000fe20007ffe0ff */
[----:B------:R-:W-:Y:S01]  /*0320*/  IMAD R7, R31, 0x100, R7 ;  /* 0x000001001f077824 */ /* 0x000fe200078e0207 */
[----:B------:R-:W-:Y:S01]  /*0330*/  PRMT R12, R4, 0x9910, RZ ;  /* 0x00009910040c7816 */ /* 0x000fe200000000ff */
[--C-:B------:R-:W-:Y:S01]  /*0340*/  IMAD.IADD R16, R0, 0x1, R11.reuse ;  /* 0x0000000100107824 */ /* 0x100fe200078e020b */
[C---:B------:R-:W-:Y:S01]  /*0350*/  IADD3 R23, R2.reuse, R13, RZ ;  /* 0x0000000d02177210 */ /* 0x040fe20007ffe0ff */
[----:B------:R-:W-:Y:S01]  /*0360*/  IMAD.IADD R11, R2, 0x1, R11 ;  /* 0x00000001020b7824 */ /* 0x000fe200078e020b */
[----:B------:R-:W-:Y:S01]  /*0370*/  IADD3 R5, R5, 0x180, RZ ;  /* 0x0000018005057810 */ /* 0x000fe20007ffe0ff */
[----:B------:R-:W-:Y:S01]  /*0380*/  IMAD R25, R12, 0x400, R7 ;  /* 0x000004000c197824 */ /* 0x000fe200078e0207 */
[----:B------:R-:W-:Y:S01]  /*0390*/  ISETP.GE.AND P3, PT, R2, 0x80, PT ;  /* 0x000000800200780c */ /* 0x000fe20003f66270 */
[C---:B------:R-:W-:Y:S01]  /*03a0*/  IMAD.IADD R27, R0.reuse, 0x1, R13 ;  /* 0x00000001001b7824 */ /* 0x040fe200078e020d */
[----:B------:R-:W-:Y:S01]  /*03b0*/  ISETP.GE.AND P2, PT, R0, 0x80, PT ;  /* 0x000000800000780c */ /* 0x000fe20003f46270 */
[----:B------:R-:W-:Y:S01]  /*03c0*/  IMAD R23, R12, 0x400, R23 ;  /* 0x000004000c177824 */ /* 0x000fe200078e0217 */
[C---:B------:R-:W-:Y:S01]  /*03d0*/  ISETP.GT.AND P0, PT, R0.reuse, 0x7f, PT ;  /* 0x0000007f0000780c */ /* 0x040fe20003f04270 */
[----:B------:R-:W-:Y:S01]  /*03e0*/  IMAD.IADD R13, R0, 0x1, R5 ;  /* 0x00000001000d7824 */ /* 0x000fe200078e0205 */
[----:B------:R-:W-:Y:S01]  /*03f0*/  IADD3 R29, R25, 0x80, RZ ;  /* 0x00000080191d7810 */ /* 0x000fe20007ffe0ff */
[----:B------:R-:W-:Y:S01]  /*0400*/  IMAD.MOV.U32 R0, RZ, RZ, 0x2 ;  /* 0x00000002ff007424 */ /* 0x000fe200078e00ff */
[C---:B------:R-:W-:Y:S01]  /*0410*/  LEA R11, R31.reuse, R11, 0x8 ;  /* 0x0000000b1f0b7211 */ /* 0x040fe200078e40ff */
[----:B------:R-:W-:Y:S01]  /*0420*/  IMAD R19, R31, 0x100, R8 ;  /* 0x000001001f137824 */ /* 0x000fe200078e0208 */
[----:B------:R-:W-:Y:S01]  /*0430*/  ISETP.GT.AND P1, PT, R2, 0x7f, PT ;  /* 0x0000007f0200780c */ /* 0x000fe20003f24270 */
[----:B------:R-:W-:Y:S01]  /*0440*/  IMAD.WIDE R28, R29, R0, c[0x0][0x160] ;  /* 0x000058001d1c7625 */ /* 0x000fe200078e0200 */
[----:B------:R-:W-:-:S02]  /*0450*/  IADD3 R17, R23, 0x80, RZ ;  /* 0x0000008017117810 */ /* 0x000fc40007ffe0ff */
[----:B------:R-:W-:Y:S01]  /*0460*/  PRMT R4, RZ, 0x7610, R4 ;  /* 0x00007610ff047816 */ /* 0x000fe20000000004 */
[----:B------:R-:W-:Y:S01]  /*0470*/  IMAD.IADD R21, R2, 0x1, R5 ;  /* 0x0000000102157824 */ /* 0x000fe200078e0205 */
[C---:B------:R-:W-:Y:S01]  /*0480*/  LEA R27, R12.reuse, R27, 0xa ;  /* 0x0000001b0c1b7211 */ /* 0x040fe200078e50ff */
[C---:B------:R-:W-:Y:S01]  /*0490*/  IMAD R15, R12.reuse, 0x400, R11 ;  /* 0x000004000c0f7824 */ /* 0x040fe200078e020b */
[----:B------:R-:W-:Y:S01]  /*04a0*/  PRMT R5, RZ, 0x7610, R5 ;  /* 0x00007610ff057816 */ /* 0x000fe20000000005 */
[----:B------:R-:W-:Y:S01]  /*04b0*/  IMAD R19, R12, 0x400, R19 ;  /* 0x000004000c137824 */ /* 0x000fe200078e0213 */
[----:B------:R0:W2:Y:S01]  /*04c0*/  @!P3 LDG.E.U16 R4, [R28.64] ;  /* 0x000000041c04b981 */ /* 0x0000a2000c1e1500 */
[-C--:B------:R-:W-:Y:S01]  /*04d0*/  IMAD.WIDE R10, R17, R0.reuse, c[0x0][0x160] ;  /* 0x00005800110a7625 */ /* 0x080fe200078e0200 */
[----:B------:R-:W-:Y:S02]  /*04e0*/  IADD3 R17, R27, 0x80, RZ ;  /* 0x000000801b117810 */ /* 0x000fe40007ffe0ff */
[----:B------:R-:W-:Y:S01]  /*04f0*/  PRMT R7, RZ, 0x7610, R7 ;  /* 0x00007610ff077816 */ /* 0x000fe20000000007 */
[----:B------:R-:W-:-:S04]  /*0500*/  IMAD.WIDE R14, R15, R0, c[0x0][0x160] ;  /* 0x000058000f0e7625 */ /* 0x000fc800078e0200 */
[C---:B------:R-:W-:Y:S01]  /*0510*/  IMAD R33, R12.reuse, 0x400, R21 ;  /* 0x000004000c217824 */ /* 0x040fe200078e0215 */
[----:B------:R-:W-:Y:S01]  /*0520*/  IADD3 R21, R19, 0x80, RZ ;  /* 0x0000008013157810 */ /* 0x000fe20007ffe0ff */
[----:B------:R-:W-:Y:S01]  /*0530*/  IMAD R31, R31, 0x100, R16 ;  /* 0x000001001f1f7824 */ /* 0x000fe200078e0210 */
[----:B------:R-:W-:Y:S01]  /*0540*/  PRMT R2, RZ, 0x7610, R2 ;  /* 0x00007610ff027816 */ /* 0x000fe20000000002 */
[----:B------:R1:W3:Y:S01]  /*0550*/  @P1 LDG.E.U16 R5, [R14.64] ;  /* 0x000000040e051981 */ /* 0x0002e2000c1e1500 */
[----:B------:R-:W-:Y:S01]  /*0560*/  PRMT R6, RZ, 0x7610, R6 ;  /* 0x00007610ff067816 */ /* 0x000fe20000000006 */
[-C--:B------:R-:W-:Y:S01]  /*0570*/  IMAD.WIDE R16, R17, R0.reuse, c[0x0][0x160] ;  /* 0x0000580011107625 */ /* 0x080fe200078e0200 */
[----:B------:R-:W-:Y:S01]  /*0580*/  PRMT R18, RZ, 0x7610, R18 ;  /* 0x00007610ff127816 */ /* 0x000fe20000000012 */
[----:B------:R4:W5:Y:S02]  /*0590*/  @!P3 LDG.E.U16 R7, [R10.64] ;  /* 0x000000040a07b981 */ /* 0x000964000c1e1500 */
[----:B------:R-:W-:Y:S01]  /*05a0*/  IMAD.WIDE R20, R21, R0, c[0x0][0x160] ;  /* 0x0000580015147625 */ /* 0x000fe200078e0200 */
[----:B------:R-:W-:Y:S01]  /*05b0*/  PRMT R8, RZ, 0x7610, R8 ;  /* 0x00007610ff087816 */ /* 0x000fe20000000008 */
[----:B------:R0:W5:Y:S02]  /*05c0*/  @!P2 LDG.E.U16 R2, [R16.64] ;  /* 0x000000041002a981 */ /* 0x000164000c1e1500 */
[----:B-1----:R-:W-:-:S02]  /*05d0*/  IMAD R15, R12, 0x400, R13 ;  /* 0x000004000c0f7824 */ /* 0x002fc400078e020d */
[----:B------:R-:W-:Y:S01]  /*05e0*/  IMAD R13, R12, 0x400, R31 ;  /* 0x000004000c0d7824 */ /* 0x000fe200078e021f */
[----:B------:R-:W-:Y:S01]  /*05f0*/  PRMT R22, RZ, 0x7610, R22 ;  /* 0x00007610ff167816 */ /* 0x000fe20000000016 */
[-C--:B------:R-:W-:Y:S01]  /*0600*/  IMAD.WIDE R14, R15, R0.reuse, c[0x0][0x160] ;  /* 0x000058000f0e7625 */ /* 0x080fe200078e0200 */
[----:B------:R1:W5:Y:S03]  /*0610*/  @!P2 LDG.E.U16 R6, [R20.64] ;  /* 0x000000041406a981 */ /* 0x000366000c1e1500 */
[-C--:B----4-:R-:W-:Y:S01]  /*0620*/  IMAD.WIDE R10, R33, R0.reuse, c[0x0][0x160] ;  /* 0x00005800210a7625 */ /* 0x090fe200078e0200 */
[----:B------:R4:W5:Y:S03]  /*0630*/  @P0 LDG.E.U16 R18, [R14.64] ;  /* 0x000000040e120981 */ /* 0x000966000c1e1500 */
[----:B------:R-:W-:Y:S01]  /*0640*/  IMAD.WIDE R12, R13, R0, c[0x0][0x160] ;  /* 0x000058000d0c7625 */ /* 0x000fe200078e0200 */
[----:B------:R-:W-:Y:S01]  /*0650*/  LOP3.LUT R24, R24, 0xffe00000, RZ, 0xc0, !PT ;  /* 0xffe0000018187812 */ /* 0x000fe200078ec0ff */
[----:B------:R1:W5:Y:S01]  /*0660*/  @P1 LDG.E.U16 R8, [R10.64] ;  /* 0x000000040a081981 */ /* 0x000362000c1e1500 */
[----:B0-----:R-:W-:-:S03]  /*0670*/  MOV R28, 0x4 ;  /* 0x00000004001c7802 */ /* 0x001fc60000000f00 */
[----:B------:R0:W5:Y:S01]  /*0680*/  @P0 LDG.E.U16 R22, [R12.64] ;  /* 0x000000040c160981 */ /* 0x000162000c1e1500 */
[----:B------:R-:W-:Y:S02]  /*0690*/  IMAD.IADD R29, R3, 0x1, -R24 ;  /* 0x00000001031d7824 */ /* 0x000fe400078e0a18 */
[----:B------:R-:W-:-:S04]  /*06a0*/  IMAD.WIDE R16, R23, R0, c[0x0][0x160] ;  /* 0x0000580017107625 */ /* 0x000fc800078e0200 */
[----:B-1----:R-:W-:Y:S02]  /*06b0*/  IMAD.WIDE R10, R9, R28, c[0x0][0x170] ;  /* 0x00005c00090a7625 */ /* 0x002fe400078e021c */
[----:B------:R1:W5:Y:S02]  /*06c0*/  LDG.E.U16 R16, [R16.64] ;  /* 0x0000000410107981 */ /* 0x000364000c1e1500 */
[-C--:B------:R-:W-:Y:S02]  /*06d0*/  IMAD.WIDE R20, R27, R0.reuse, c[0x0][0x160] ;  /* 0x000058001b147625 */ /* 0x080fe400078e0200 */
[----:B------:R-:W1:Y:S02]  /*06e0*/  LDG.E.EL R10, [R10.64] ;  /* 0x000000040a0a7981 */ /* 0x000e64000c2e1900 */
[----:B------:R-:W-:Y:S02]  /*06f0*/  IMAD.WIDE R24, R25, R0, c[0x0][0x160] ;  /* 0x0000580019187625 */ /* 0x000fe400078e0200 */
[----:B------:R-:W5:Y:S02]  /*0700*/  LDG.E.U16 R20, [R20.64] ;  /* 0x0000000414147981 */ /* 0x000f64000c1e1500 */
[----:B----4-:R-:W-:-:S02]  /*0710*/  IMAD.WIDE R14, R29, R28, c[0x0][0x170] ;  /* 0x00005c001d0e7625 */ /* 0x010fc400078e021c */
[----:B------:R-:W4:Y:S02]  /*0720*/  LDG.E.U16 R24, [R24.64] ;  /* 0x0000000418187981 */ /* 0x000f24000c1e1500 */
[----:B------:R-:W-:Y:S02]  /*0730*/  IMAD.WIDE R26, R19, R0, c[0x0][0x160] ;  /* 0x00005800131a7625 */ /* 0x000fe400078e0200 */
[----:B------:R2:W4:Y:S02]  /*0740*/  LDG.E.EL R14, [R14.64] ;  /* 0x000000040e0e7981 */ /* 0x000524000c2e1900 */
[-C--:B0-----:R-:W-:Y:S02]  /*0750*/  IMAD.WIDE R12, R9, R28.reuse, c[0x0][0x168] ;  /* 0x00005a00090c7625 */ /* 0x081fe400078e021c */
[----:B------:R-:W4:Y:S02]  /*0760*/  LDG.E.U16 R26, [R26.64] ;  /* 0x000000041a1a7981 */ /* 0x000f24000c1e1500 */
[----:B------:R-:W-:-:S02]  /*0770*/  IMAD.WIDE R28, R29, R28, c[0x0][0x168] ;  /* 0x00005a001d1c7625 */ /* 0x000fc400078e021c */
[----:B------:R0:W4:Y:S04]  /*0780*/  LDG.E.EL R12, [R12.64] ;  /* 0x000000040c0c7981 */ /* 0x000128000c2e1900 */
[----:B------:R-:W4:Y:S01]  /*0790*/  LDG.E.EL R28, [R28.64] ;  /* 0x000000041c1c7981 */ /* 0x000f22000c2e1900 */
[----:B--2---:R-:W-:-:S05]  /*07a0*/  SEL R4, R4, RZ, !P3 ;  /* 0x000000ff04047207 */ /* 0x004fca0005800000 */
[----:B------:R-:W-:Y:S01]  /*07b0*/  IMAD.U32 R4, R4, 0x10000, RZ ;  /* 0x0001000004047824 */ /* 0x000fe200078e00ff */
[----:B---3--:R-:W-:-:S03]  /*07c0*/  SEL R9, R5, RZ, P1 ;  /* 0x000000ff05097207 */ /* 0x008fc60000800000 */
[----:B------:R-:W-:Y:S01]  /*07d0*/  FADD R5, RZ, -R4 ;  /* 0x80000004ff057221 */ /* 0x000fe20000000000 */
[----:B-----5:R-:W-:Y:S02]  /*07e0*/  SEL R7, R7, RZ, !P3 ;  /* 0x000000ff07077207 */ /* 0x020fe40005800000 */
[----:B------:R-:W-:Y:S01]  /*07f0*/  SEL R4, R2, RZ, !P2 ;  /* 0x000000ff02047207 */ /* 0x000fe20005000000 */
[----:B------:R-:W-:Y:S01]  /*0800*/  IMAD.U32 R9, R9, 0x10000, RZ ;  /* 0x0001000009097824 */ /* 0x000fe200078e00ff */
[----:B------:R-:W-:Y:S02]  /*0810*/  SEL R2, R6, RZ, !P2 ;  /* 0x000000ff06027207 */ /* 0x000fe40005000000 */
[----:B------:R-:W-:-:S03]  /*0820*/  SEL R6, R18, RZ, P0 ;  /* 0x000000ff12067207 */ /* 0x000fc60000000000 */
[----:B------:R-:W-:Y:S01]  /*0830*/  IMAD.U32 R2, R2, 0x10000, RZ ;  /* 0x0001000002027824 */ /* 0x000fe200078e00ff */
[----:B------:R-:W-:Y:S02]  /*0840*/  @P3 FSEL R5, R9, RZ, P1 ;  /* 0x000000ff09053208 */ /* 0x000fe40000800000 */
[----:B------:R-:W-:Y:S01]  /*0850*/  SEL R8, R8, RZ, P1 ;  /* 0x000000ff08087207 */ /* 0x000fe20000800000 */
[----:B------:R-:W-:Y:S01]  /*0860*/  IMAD.U32 R7, R7, 0x10000, RZ ;  /* 0x0001000007077824 */ /* 0x000fe200078e00ff */
[----:B------:R-:W-:Y:S01]  /*0870*/  SEL R22, R22, RZ, P0 ;  /* 0x000000ff16167207 */ /* 0x000fe20000000000 */
[----:B------:R-:W-:Y:S01]  /*0880*/  IMAD.U32 R4, R4, 0x10000, RZ ;  /* 0x0001000004047824 */ /* 0x000fe200078e00ff */
[----:B------:R-:W-:Y:S01]  /*0890*/  SHF.L.U32 R8, R8, 0x10, RZ ;  /* 0x0000001008087819 */ /* 0x000fe200000006ff */
[----:B------:R-:W-:Y:S01]  /*08a0*/  IMAD.U32 R6, R6, 0x10000, RZ ;  /* 0x0001000006067824 */ /* 0x000fe200078e00ff */
[----:B------:R-:W-:Y:S01]  /*08b0*/  FADD R9, RZ, -R2 ;  /* 0x80000002ff097221 */ /* 0x000fe20000000000 */
[----:B------:R-:W-:Y:S01]  /*08c0*/  IMAD.U32 R2, R22, 0x10000, RZ ;  /* 0x0001000016027824 */ /* 0x000fe200078e00ff */
[----:B------:R-:W-:Y:S01]  /*08d0*/  FADD R7, RZ, -R7 ;  /* 0x80000007ff077221 */ /* 0x000fe20000000000 */
[----:B------:R-:W-:Y:S01]  /*08e0*/  @P3 FSEL R7, R8, RZ, P1 ;  /* 0x000000ff08073208 */ /* 0x000fe20000800000 */
[----:B------:R-:W-:Y:S01]  /*08f0*/  FADD R15, RZ, -R4 ;  /* 0x80000004ff0f7221 */ /* 0x000fe20000000000 */
[----:B------:R-:W-:-:S02]  /*0900*/  @P2 FSEL R15, R6, RZ, P0 ;  /* 0x000000ff060f2208 */ /* 0x000fc40000000000 */
[----:B------:R-:W-:Y:S01]  /*0910*/  @P2 FSEL R9, R2, RZ, P0 ;  /* 0x000000ff02092208 */ /* 0x000fe20000000000 */
[----:B-1----:R-:W-:Y:S01]  /*0920*/  FMUL R17, R10, R7 ;  /* 0x000000070a117220 */ /* 0x002fe20000400000 */
[----:B------:R-:W-:Y:S01]  /*0930*/  FMUL R10, R5, R10 ;  /* 0x0000000a050a7220 */ /* 0x000fe20000400000 */
[----:B0-----:R-:W-:Y:S01]  /*0940*/  SHF.L.U32 R13, R16, 0x10, RZ ;  /* 0x00000010100d7819 */ /* 0x001fe200000006ff */
[----:B------:R-:W-:Y:S02]  /*0950*/  IMAD.U32 R11, R20, 0x10000, RZ ;  /* 0x00010000140b7824 */ /* 0x000fe400078e00ff */
[----:B----4-:R-:W-:Y:S01]  /*0960*/  IMAD.U32 R7, R24, 0x10000, RZ ;  /* 0x0001000018077824 */ /* 0x010fe200078e00ff */
[----:B------:R-:W-:Y:S01]  /*0970*/  FMUL R15, R14, R15 ;  /* 0x0000000f0e0f7220 */ /* 0x000fe20000400000 */
[----:B------:R-:W-:Y:S01]  /*0980*/  FMUL R14, R9, R14 ;  /* 0x0000000e090e7220 */ /* 0x000fe20000400000 */
[----:B------:R-:W-:Y:S01]  /*0990*/  IMAD.U32 R5, R26, 0x10000, RZ ;  /* 0x000100001a057824 */ /* 0x000fe200078e00ff */
[----:B------:R-:W-:Y:S01]  /*09a0*/  FFMA R10, R7, R12, R10 ;  /* 0x0000000c070a7223 */ /* 0x000fe2000000000a */
[----:B------:R-:W-:Y:S01]  /*09b0*/  FFMA R2, R12, R13, R17 ;  /* 0x0000000d0c027223 */ /* 0x000fe20000000011 */
[----:B------:R-:W-:Y:S01]  /*09c0*/  FFMA R11, R28, R11, R15 ;  /* 0x0000000b1c0b7223 */ /* 0x000fe2000000000f */
[----:B------:R-:W-:Y:S01]  /*09d0*/  FFMA R7, R5, R28, R14 ;  /* 0x0000001c05077223 */ /* 0x000fe2000000000e */
[----:B------:R-:W-:-:S03]  /*09e0*/  IMAD.WIDE R4, R3, R0, c[0x0][0x178] ;  /* 0x00005e0003047625 */ /* 0x000fc600078e0200 */
[----:B------:R-:W-:Y:S01]  /*09f0*/  F2FP.BF16.F32.PACK_AB R11, R2, R11 ;  /* 0x0000000b020b723e */ /* 0x000fe200000010ff */
[----:B------:R-:W-:Y:S01]  /*0a00*/  IMAD.WIDE R2, R3, R0, c[0x0][0x180] ;  /* 0x0000600003027625 */ /* 0x000fe200078e0200 */
[----:B------:R-:W-:-:S05]  /*0a10*/  F2FP.BF16.F32.PACK_AB R7, R10, R7 ;  /* 0x000000070a07723e */ /* 0x000fca00000010ff */
[----:B------:R-:W-:Y:S04]  /*0a20*/  STG.E [R4.64], R7 ;  /* 0x0000000704007986 */ /* 0x000fe8000c101904 */
[----:B------:R-:W-:Y:S01]  /*0a30*/  STG.E [R2.64], R11 ;  /* 0x0000000b02007986 */ /* 0x000fe2000c101904 */
[----:B------:R-:W-:Y:S05]  /*0a40*/  EXIT ;  /* 0x000000000000794d */ /* 0x000fea0003800000 */
.L_x_0:
[----:B------:R-:W-:-:S00]  /*0a50*/  BRA `(.L_x_0) ;  /* 0xfffffff000007947 */ /* 0x000fc0000383ffff */
[----:B------:R-:W-:-:S00]  /*0a60*/  NOP ;  /* 0x0000000000007918 */ /* 0x000fc00000000000 */
        /* <DEDUP_REMOVED lines=9> */
.L_x_1:
